	.headerflags	@"EF_CUDA_TEXMODE_UNIFIED EF_CUDA_64BIT_ADDRESS EF_CUDA_ACCELERATORS EF_CUDA_SM90 EF_CUDA_VIRTUAL_SM(EF_CUDA_SM90)"
	.elftype	@"ET_EXEC"


//--------------------- .nv.info                  --------------------------
	.section	.nv.info,"",@"SHT_CUDA_INFO"
	.align	4


	//----- nvinfo : EIATTR_REGCOUNT
	.align		4
        /*0000*/ 	.byte	0x04, 0x2f
        /*0002*/ 	.short	(.L_1 - .L_0)
	.align		4
.L_0:
        /*0004*/ 	.word	index@(triton_poi_fused_sigmoid_2)
        /*0008*/ 	.word	0x0000000c


	//----- nvinfo : EIATTR_MIN_STACK_SIZE
	.align		4
.L_1:
        /*000c*/ 	.byte	0x04, 0x12
        /*000e*/ 	.short	(.L_3 - .L_2)
	.align		4
.L_2:
        /*0010*/ 	.word	index@(triton_poi_fused_sigmoid_2)
        /*0014*/ 	.word	0x00000000


	//----- nvinfo : EIATTR_FRAME_SIZE
	.align		4
.L_3:
        /*0018*/ 	.byte	0x04, 0x11
        /*001a*/ 	.short	(.L_5 - .L_4)
	.align		4
.L_4:
        /*001c*/ 	.word	index@(triton_poi_fused_sigmoid_2)
        /*0020*/ 	.word	0x00000000


	//----- nvinfo : EIATTR_MIN_STACK_SIZE
	.align		4
.L_5:
        /*0024*/ 	.byte	0x04, 0x12
        /*0026*/ 	.short	(.L_7 - .L_6)
	.align		4
.L_6:
        /*0028*/ 	.word	index@(triton_poi_fused_sigmoid_2)
        /*002c*/ 	.word	0x00000000
.L_7:


//--------------------- .nv.info.triton_poi_fused_sigmoid_2 --------------------------
	.section	.nv.info.triton_poi_fused_sigmoid_2,"",@"SHT_CUDA_INFO"
	.sectionflags	@""
	.align	4


	//----- nvinfo : EIATTR_CUDA_API_VERSION
	.align		4
        /*0000*/ 	.byte	0x04, 0x37
        /*0002*/ 	.short	(.L_9 - .L_8)
.L_8:
        /*0004*/ 	.word	0x0000007c


	//----- nvinfo : EIATTR_KPARAM_INFO
	.align		4
.L_9:
        /*0008*/ 	.byte	0x04, 0x17
        /*000a*/ 	.short	(.L_11 - .L_10)
.L_10:
        /*000c*/ 	.word	0x00000000
        /*0010*/ 	.short	0x0002
        /*0012*/ 	.short	0x0010
        /*0014*/ 	.byte	0x00, 0xf0, 0x11, 0x00


	//----- nvinfo : EIATTR_KPARAM_INFO
	.align		4
.L_11:
        /*0018*/ 	.byte	0x04, 0x17
        /*001a*/ 	.short	(.L_13 - .L_12)
.L_12:
        /*001c*/ 	.word	0x00000000
        /*0020*/ 	.short	0x0001
        /*0022*/ 	.short	0x0008
        /*0024*/ 	.byte	0x00, 0xf4, 0x21, 0x00


	//----- nvinfo : EIATTR_KPARAM_INFO
	.align		4
.L_13:
        /*0028*/ 	.byte	0x04, 0x17
        /*002a*/ 	.short	(.L_15 - .L_14)
.L_14:
        /*002c*/ 	.word	0x00000000
        /*0030*/ 	.short	0x0000
        /*0032*/ 	.short	0x0000
        /*0034*/ 	.byte	0x00, 0xf4, 0x21, 0x00


	//----- nvinfo : EIATTR_SPARSE_MMA_MASK
	.align		4
.L_15:
        /*0038*/ 	.byte	0x03, 0x50
        /*003a*/ 	.short	0x0000


	//----- nvinfo : EIATTR_MAXREG_COUNT
	.align		4
        /*003c*/ 	.byte	0x03, 0x1b
        /*003e*/ 	.short	0x00ff


	//----- nvinfo : EIATTR_EXIT_INSTR_OFFSETS
	.align		4
        /*0040*/ 	.byte	0x04, 0x1c
        /*0042*/ 	.short	(.L_17 - .L_16)


	//   ....[0]....
.L_16:
        /*0044*/ 	.word	0x00000200


	//----- nvinfo : EIATTR_REQNTID
	.align		4
.L_17:
        /*0048*/ 	.byte	0x04, 0x10
        /*004a*/ 	.short	(.L_19 - .L_18)
.L_18:
        /*004c*/ 	.word	0x00000080
        /*0050*/ 	.word	0x00000001
        /*0054*/ 	.word	0x00000001


	//----- nvinfo : EIATTR_CBANK_PARAM_SIZE
	.align		4
.L_19:
        /*0058*/ 	.byte	0x03, 0x19
        /*005a*/ 	.short	0x0014


	//----- nvinfo : EIATTR_PARAM_CBANK
	.align		4
        /*005c*/ 	.byte	0x04, 0x0a
        /*005e*/ 	.short	(.L_21 - .L_20)
	.align		4
.L_20:
        /*0060*/ 	.word	index@(.nv.constant0.triton_poi_fused_sigmoid_2)
        /*0064*/ 	.short	0x0210
        /*0066*/ 	.short	0x0014


	//----- nvinfo : EIATTR_SW_WAR
	.align		4
.L_21:
        /*0068*/ 	.byte	0x04, 0x36
        /*006a*/ 	.short	(.L_23 - .L_22)
.L_22:
        /*006c*/ 	.word	0x00000008
.L_23:


//--------------------- .nv.callgraph             --------------------------
	.section	.nv.callgraph,"",@"SHT_CUDA_CALLGRAPH"
	.align	4
	.sectionentsize	8
	.align		4
        /*0000*/ 	.word	0x00000000
	.align		4
        /*0004*/ 	.word	0xffffffff
	.align		4
        /*0008*/ 	.word	0x00000000
	.align		4
        /*000c*/ 	.word	0xfffffffe
	.align		4
        /*0010*/ 	.word	0x00000000
	.align		4
        /*0014*/ 	.word	0xfffffffd
	.align		4
        /*0018*/ 	.word	0x00000000
	.align		4
        /*001c*/ 	.word	0xfffffffc


//--------------------- .text.triton_poi_fused_sigmoid_2 --------------------------
	.section	.text.triton_poi_fused_sigmoid_2,"ax",@progbits
	.align	128
        .global         triton_poi_fused_sigmoid_2
        .type           triton_poi_fused_sigmoid_2,@function
        .size           triton_poi_fused_sigmoid_2,(.L_x_1 - triton_poi_fused_sigmoid_2)
        .other          triton_poi_fused_sigmoid_2,@"STO_CUDA_ENTRY STV_DEFAULT"
triton_poi_fused_sigmoid_2:
.text.triton_poi_fused_sigmoid_2:
[----:B------:R-:W-:Y:S01]  /*0000*/  LDC R1, c[0x0][0x28] ;  /* 0x00000a00ff017b82 */ /* 0x000fe20000000800 */
[----:B------:R-:W1:Y:S07]  /*0010*/  S2R R0, SR_TID.X ;  /* 0x0000000000007919 */ /* 0x000e6e0000002100 */
[----:B------:R-:W2:Y:S01]  /*0020*/  LDC.64 R4, c[0x0][0x218] ;  /* 0x00008600ff047b82 */ /* 0x000ea20000000a00 */
[----:B------:R-:W-:Y:S01]  /*0030*/  ULDC.64 UR4, c[0x0][0x208] ;  /* 0x0000820000047ab9 */ /* 0x000fe20000000a00 */
[----:B------:R-:W3:Y:S06]  /*0040*/  S2R R7, SR_CTAID.X ;  /* 0x0000000000077919 */ /* 0x000eec0000002500 */
[----:B------:R-:W4:Y:S01]  /*0050*/  LDC.64 R2, c[0x0][0x210] ;  /* 0x00008400ff027b82 */ /* 0x000f220000000a00 */
[----:B-1----:R-:W-:-:S02]  /*0060*/  LOP3.LUT R0, R0, 0x7f, RZ, 0xc0, !PT ;  /* 0x0000007f00007812 */ /* 0x002fc400078ec0ff */
[----:B---3--:R-:W-:Y:S02]  /*0070*/  SHF.R.S32.HI R6, RZ, 0x18, R7 ;  /* 0x00000018ff067819 */ /* 0x008fe40000011407 */
[----:B------:R-:W-:Y:S02]  /*0080*/  LEA R7, R7, R0, 0x7 ;  /* 0x0000000007077211 */ /* 0x000fe400078e38ff */
[----:B------:R-:W-:-:S03]  /*0090*/  SGXT R0, R6, 0x1 ;  /* 0x000000010600781a */ /* 0x000fc60000000200 */
[----:B----4-:R-:W-:Y:S01]  /*00a0*/  IMAD.WIDE R2, R7, 0x4, R2 ;  /* 0x0000000407027825 */ /* 0x010fe200078e0202 */
[----:B------:R-:W-:-:S04]  /*00b0*/  LEA.HI R0, R0, R7, RZ, 0x9 ;  /* 0x0000000700007211 */ /* 0x000fc800078f48ff */
[----:B------:R-:W-:-:S04]  /*00c0*/  LOP3.LUT R0, R0, 0xfffffe00, RZ, 0xc0, !PT ;  /* 0xfffffe0000007812 */ /* 0x000fc800078ec0ff */
[----:B------:R-:W-:Y:S02]  /*00d0*/  IADD3 R9, R7, -R0, RZ ;  /* 0x8000000007097210 */ /* 0x000fe40007ffe0ff */
[----:B------:R-:W3:Y:S03]  /*00e0*/  LDG.E R0, desc[UR4][R2.64] ;  /* 0x0000000402007981 */ /* 0x000ee6000c1e1900 */
[----:B--2---:R-:W-:-:S06]  /*00f0*/  IMAD.WIDE R4, R9, 0x4, R4 ;  /* 0x0000000409047825 */ /* 0x004fcc00078e0204 */
[----:B------:R-:W3:Y:S02]  /*0100*/  LDG.E.EL R5, desc[UR4][R4.64] ;  /* 0x0000000404057981 */ /* 0x000ee4000c2e1900 */
[----:B---3--:R-:W-:-:S04]  /*0110*/  FADD R0, R0, R5 ;  /* 0x0000000500007221 */ /* 0x008fc80000000000 */
[----:B------:R-:W-:-:S04]  /*0120*/  FADD R0, RZ, -R0 ;  /* 0x80000000ff007221 */ /* 0x000fc80000000000 */
[----:B------:R-:W-:-:S05]  /*0130*/  FMUL R0, R0, 1.4426950216293334961 ;  /* 0x3fb8aa3b00007820 */ /* 0x000fca0000400000 */
[----:B------:R-:W-:-:S13]  /*0140*/  FSETP.GEU.AND P0, PT, R0, -126, PT ;  /* 0xc2fc00000000780b */ /* 0x000fda0003f0e000 */
[----:B------:R-:W-:-:S04]  /*0150*/  @!P0 FMUL R0, R0, 0.5 ;  /* 0x3f00000000008820 */ /* 0x000fc80000400000 */
[----:B------:R-:W1:Y:S02]  /*0160*/  MUFU.EX2 R6, R0 ;  /* 0x0000000000067308 */ /* 0x000e640000000800 */
[----:B-1----:R-:W-:-:S04]  /*0170*/  @!P0 FMUL R6, R6, R6 ;  /* 0x0000000606068220 */ /* 0x002fc80000400000 */
[----:B------:R-:W-:-:S05]  /*0180*/  FADD R6, R6, 1 ;  /* 0x3f80000006067421 */ /* 0x000fca0000000000 */
[----:B------:R-:W-:Y:S01]  /*0190*/  FSETP.GT.AND P0, PT, R6, 8.50705917302346158658e+37, PT ;  /* 0x7e8000000600780b */ /* 0x000fe20003f04000 */
[----:B------:R-:W-:-:S12]  /*01a0*/  HFMA2.MMA R5, -RZ, RZ, 1.625, 0 ;  /* 0x3e800000ff057435 */ /* 0x000fd800000001ff */
[----:B------:R-:W-:-:S06]  /*01b0*/  @P0 FMUL R6, R6, 0.25 ;  /* 0x3e80000006060820 */ /* 0x000fcc0000400000 */
[----:B------:R-:W1:Y:S01]  /*01c0*/  MUFU.RCP R6, R6 ;  /* 0x0000000600067308 */ /* 0x000e620000001000 */
[----:B------:R-:W-:-:S05]  /*01d0*/  FSEL R5, R5, 1, P0 ;  /* 0x3f80000005057808 */ /* 0x000fca0000000000 */
[----:B-1----:R-:W-:-:S05]  /*01e0*/  FMUL R5, R6, R5 ;  /* 0x0000000506057220 */ /* 0x002fca0000400000 */
[----:B------:R-:W-:Y:S01]  /*01f0*/  STG.E desc[UR4][R2.64], R5 ;  /* 0x0000000502007986 */ /* 0x000fe2000c101904 */
[----:B------:R-:W-:Y:S05]  /*0200*/  EXIT ;  /* 0x000000000000794d */ /* 0x000fea0003800000 */
.L_x_0:
[----:B------:R-:W-:-:S00]  /*0210*/  BRA `(.L_x_0) ;  /* 0xfffffffc00fc7947 */ /* 0x000fc0000383ffff */
[----:B------:R-:W-:-:S00]  /*0220*/  NOP ;  /* 0x0000000000007918 */ /* 0x000fc00000000000 */
        /* <DEDUP_REMOVED lines=13> */
.L_x_1:


//--------------------- .nv.constant0.triton_poi_fused_sigmoid_2 --------------------------
	.section	.nv.constant0.triton_poi_fused_sigmoid_2,"a",@progbits
	.sectionflags	@""
	.align	4
.nv.constant0.triton_poi_fused_sigmoid_2:
	.zero		548
